//
// Generated by NVIDIA NVVM Compiler
//
// Compiler Build ID: CL-36424714
// Cuda compilation tools, release 13.0, V13.0.88
// Based on NVVM 20.0.0
//

.version 9.0
.target sm_100
.address_size 64

	// .globl	_Z21multiAccumulateKernelPfPKS_ii

.visible .entry _Z21multiAccumulateKernelPfPKS_ii(
	.param .u64 .ptr .align 1 _Z21multiAccumulateKernelPfPKS_ii_param_0,
	.param .u64 .ptr .align 1 _Z21multiAccumulateKernelPfPKS_ii_param_1,
	.param .u32 _Z21multiAccumulateKernelPfPKS_ii_param_2,
	.param .u32 _Z21multiAccumulateKernelPfPKS_ii_param_3
)
{
	.reg .pred 	%p<11>;
	.reg .b32 	%r<28>;
	.reg .b32 	%f<83>;
	.reg .b64 	%rd<111>;

	ld.param.u64 	%rd8, [_Z21multiAccumulateKernelPfPKS_ii_param_0];
	ld.param.u64 	%rd9, [_Z21multiAccumulateKernelPfPKS_ii_param_1];
	ld.param.u32 	%r17, [_Z21multiAccumulateKernelPfPKS_ii_param_2];
	ld.param.u32 	%r18, [_Z21multiAccumulateKernelPfPKS_ii_param_3];
	cvta.to.global.u64 	%rd1, %rd9;
	mov.u32 	%r19, %ctaid.x;
	mov.u32 	%r20, %ntid.x;
	mov.u32 	%r21, %tid.x;
	mad.lo.s32 	%r1, %r19, %r20, %r21;
	setp.ge.s32 	%p1, %r1, %r18;
	@%p1 bra 	$L__BB0_15;
	setp.lt.s32 	%p2, %r17, 1;
	mov.f32 	%f82, 0f00000000;
	@%p2 bra 	$L__BB0_14;
	and.b32  	%r2, %r17, 15;
	setp.lt.u32 	%p3, %r17, 16;
	mov.f32 	%f82, 0f00000000;
	mov.b32 	%r25, 0;
	@%p3 bra 	$L__BB0_5;
	and.b32  	%r25, %r17, 2147483632;
	neg.s32 	%r23, %r25;
	add.s64 	%rd109, %rd1, 64;
	mov.f32 	%f82, 0f00000000;
	mul.wide.s32 	%rd12, %r1, 4;
$L__BB0_4:
	.pragma "nounroll";
	ld.global.u64 	%rd10, [%rd109+-64];
	cvta.to.global.u64 	%rd11, %rd10;
	add.s64 	%rd13, %rd11, %rd12;
	ld.global.f32 	%f18, [%rd13];
	add.f32 	%f19, %f82, %f18;
	ld.global.u64 	%rd14, [%rd109+-56];
	cvta.to.global.u64 	%rd15, %rd14;
	add.s64 	%rd16, %rd15, %rd12;
	ld.global.f32 	%f20, [%rd16];
	add.f32 	%f21, %f19, %f20;
	ld.global.u64 	%rd17, [%rd109+-48];
	cvta.to.global.u64 	%rd18, %rd17;
	add.s64 	%rd19, %rd18, %rd12;
	ld.global.f32 	%f22, [%rd19];
	add.f32 	%f23, %f21, %f22;
	ld.global.u64 	%rd20, [%rd109+-40];
	cvta.to.global.u64 	%rd21, %rd20;
	add.s64 	%rd22, %rd21, %rd12;
	ld.global.f32 	%f24, [%rd22];
	add.f32 	%f25, %f23, %f24;
	ld.global.u64 	%rd23, [%rd109+-32];
	cvta.to.global.u64 	%rd24, %rd23;
	add.s64 	%rd25, %rd24, %rd12;
	ld.global.f32 	%f26, [%rd25];
	add.f32 	%f27, %f25, %f26;
	ld.global.u64 	%rd26, [%rd109+-24];
	cvta.to.global.u64 	%rd27, %rd26;
	add.s64 	%rd28, %rd27, %rd12;
	ld.global.f32 	%f28, [%rd28];
	add.f32 	%f29, %f27, %f28;
	ld.global.u64 	%rd29, [%rd109+-16];
	cvta.to.global.u64 	%rd30, %rd29;
	add.s64 	%rd31, %rd30, %rd12;
	ld.global.f32 	%f30, [%rd31];
	add.f32 	%f31, %f29, %f30;
	ld.global.u64 	%rd32, [%rd109+-8];
	cvta.to.global.u64 	%rd33, %rd32;
	add.s64 	%rd34, %rd33, %rd12;
	ld.global.f32 	%f32, [%rd34];
	add.f32 	%f33, %f31, %f32;
	ld.global.u64 	%rd35, [%rd109];
	cvta.to.global.u64 	%rd36, %rd35;
	add.s64 	%rd37, %rd36, %rd12;
	ld.global.f32 	%f34, [%rd37];
	add.f32 	%f35, %f33, %f34;
	ld.global.u64 	%rd38, [%rd109+8];
	cvta.to.global.u64 	%rd39, %rd38;
	add.s64 	%rd40, %rd39, %rd12;
	ld.global.f32 	%f36, [%rd40];
	add.f32 	%f37, %f35, %f36;
	ld.global.u64 	%rd41, [%rd109+16];
	cvta.to.global.u64 	%rd42, %rd41;
	add.s64 	%rd43, %rd42, %rd12;
	ld.global.f32 	%f38, [%rd43];
	add.f32 	%f39, %f37, %f38;
	ld.global.u64 	%rd44, [%rd109+24];
	cvta.to.global.u64 	%rd45, %rd44;
	add.s64 	%rd46, %rd45, %rd12;
	ld.global.f32 	%f40, [%rd46];
	add.f32 	%f41, %f39, %f40;
	ld.global.u64 	%rd47, [%rd109+32];
	cvta.to.global.u64 	%rd48, %rd47;
	add.s64 	%rd49, %rd48, %rd12;
	ld.global.f32 	%f42, [%rd49];
	add.f32 	%f43, %f41, %f42;
	ld.global.u64 	%rd50, [%rd109+40];
	cvta.to.global.u64 	%rd51, %rd50;
	add.s64 	%rd52, %rd51, %rd12;
	ld.global.f32 	%f44, [%rd52];
	add.f32 	%f45, %f43, %f44;
	ld.global.u64 	%rd53, [%rd109+48];
	cvta.to.global.u64 	%rd54, %rd53;
	add.s64 	%rd55, %rd54, %rd12;
	ld.global.f32 	%f46, [%rd55];
	add.f32 	%f47, %f45, %f46;
	ld.global.u64 	%rd56, [%rd109+56];
	cvta.to.global.u64 	%rd57, %rd56;
	add.s64 	%rd58, %rd57, %rd12;
	ld.global.f32 	%f48, [%rd58];
	add.f32 	%f82, %f47, %f48;
	add.s32 	%r23, %r23, 16;
	add.s64 	%rd109, %rd109, 128;
	setp.ne.s32 	%p4, %r23, 0;
	@%p4 bra 	$L__BB0_4;
$L__BB0_5:
	setp.eq.s32 	%p5, %r2, 0;
	@%p5 bra 	$L__BB0_14;
	and.b32  	%r8, %r17, 7;
	setp.lt.u32 	%p6, %r2, 8;
	@%p6 bra 	$L__BB0_8;
	mul.wide.u32 	%rd59, %r25, 8;
	add.s64 	%rd60, %rd1, %rd59;
	ld.global.u64 	%rd61, [%rd60];
	cvta.to.global.u64 	%rd62, %rd61;
	mul.wide.s32 	%rd63, %r1, 4;
	add.s64 	%rd64, %rd62, %rd63;
	ld.global.f32 	%f50, [%rd64];
	add.f32 	%f51, %f82, %f50;
	ld.global.u64 	%rd65, [%rd60+8];
	cvta.to.global.u64 	%rd66, %rd65;
	add.s64 	%rd67, %rd66, %rd63;
	ld.global.f32 	%f52, [%rd67];
	add.f32 	%f53, %f51, %f52;
	ld.global.u64 	%rd68, [%rd60+16];
	cvta.to.global.u64 	%rd69, %rd68;
	add.s64 	%rd70, %rd69, %rd63;
	ld.global.f32 	%f54, [%rd70];
	add.f32 	%f55, %f53, %f54;
	ld.global.u64 	%rd71, [%rd60+24];
	cvta.to.global.u64 	%rd72, %rd71;
	add.s64 	%rd73, %rd72, %rd63;
	ld.global.f32 	%f56, [%rd73];
	add.f32 	%f57, %f55, %f56;
	ld.global.u64 	%rd74, [%rd60+32];
	cvta.to.global.u64 	%rd75, %rd74;
	add.s64 	%rd76, %rd75, %rd63;
	ld.global.f32 	%f58, [%rd76];
	add.f32 	%f59, %f57, %f58;
	ld.global.u64 	%rd77, [%rd60+40];
	cvta.to.global.u64 	%rd78, %rd77;
	add.s64 	%rd79, %rd78, %rd63;
	ld.global.f32 	%f60, [%rd79];
	add.f32 	%f61, %f59, %f60;
	ld.global.u64 	%rd80, [%rd60+48];
	cvta.to.global.u64 	%rd81, %rd80;
	add.s64 	%rd82, %rd81, %rd63;
	ld.global.f32 	%f62, [%rd82];
	add.f32 	%f63, %f61, %f62;
	ld.global.u64 	%rd83, [%rd60+56];
	cvta.to.global.u64 	%rd84, %rd83;
	add.s64 	%rd85, %rd84, %rd63;
	ld.global.f32 	%f64, [%rd85];
	add.f32 	%f82, %f63, %f64;
	add.s32 	%r25, %r25, 8;
$L__BB0_8:
	setp.eq.s32 	%p7, %r8, 0;
	@%p7 bra 	$L__BB0_14;
	and.b32  	%r11, %r17, 3;
	setp.lt.u32 	%p8, %r8, 4;
	@%p8 bra 	$L__BB0_11;
	mul.wide.u32 	%rd86, %r25, 8;
	add.s64 	%rd87, %rd1, %rd86;
	ld.global.u64 	%rd88, [%rd87];
	cvta.to.global.u64 	%rd89, %rd88;
	mul.wide.s32 	%rd90, %r1, 4;
	add.s64 	%rd91, %rd89, %rd90;
	ld.global.f32 	%f66, [%rd91];
	add.f32 	%f67, %f82, %f66;
	ld.global.u64 	%rd92, [%rd87+8];
	cvta.to.global.u64 	%rd93, %rd92;
	add.s64 	%rd94, %rd93, %rd90;
	ld.global.f32 	%f68, [%rd94];
	add.f32 	%f69, %f67, %f68;
	ld.global.u64 	%rd95, [%rd87+16];
	cvta.to.global.u64 	%rd96, %rd95;
	add.s64 	%rd97, %rd96, %rd90;
	ld.global.f32 	%f70, [%rd97];
	add.f32 	%f71, %f69, %f70;
	ld.global.u64 	%rd98, [%rd87+24];
	cvta.to.global.u64 	%rd99, %rd98;
	add.s64 	%rd100, %rd99, %rd90;
	ld.global.f32 	%f72, [%rd100];
	add.f32 	%f82, %f71, %f72;
	add.s32 	%r25, %r25, 4;
$L__BB0_11:
	setp.eq.s32 	%p9, %r11, 0;
	@%p9 bra 	$L__BB0_14;
	mul.wide.u32 	%rd101, %r25, 8;
	add.s64 	%rd110, %rd1, %rd101;
	neg.s32 	%r27, %r11;
	mul.wide.s32 	%rd104, %r1, 4;
$L__BB0_13:
	.pragma "nounroll";
	ld.global.u64 	%rd102, [%rd110];
	cvta.to.global.u64 	%rd103, %rd102;
	add.s64 	%rd105, %rd103, %rd104;
	ld.global.f32 	%f73, [%rd105];
	add.f32 	%f82, %f82, %f73;
	add.s64 	%rd110, %rd110, 8;
	add.s32 	%r27, %r27, 1;
	setp.ne.s32 	%p10, %r27, 0;
	@%p10 bra 	$L__BB0_13;
$L__BB0_14:
	cvta.to.global.u64 	%rd106, %rd8;
	mul.wide.s32 	%rd107, %r1, 4;
	add.s64 	%rd108, %rd106, %rd107;
	st.global.f32 	[%rd108], %f82;
$L__BB0_15:
	ret;

}
	// .globl	_Z10fillKernelPffi
.visible .entry _Z10fillKernelPffi(
	.param .u64 .ptr .align 1 _Z10fillKernelPffi_param_0,
	.param .f32 _Z10fillKernelPffi_param_1,
	.param .u32 _Z10fillKernelPffi_param_2
)
{
	.reg .pred 	%p<2>;
	.reg .b32 	%r<6>;
	.reg .b32 	%f<2>;
	.reg .b64 	%rd<5>;

	ld.param.u64 	%rd1, [_Z10fillKernelPffi_param_0];
	ld.param.f32 	%f1, [_Z10fillKernelPffi_param_1];
	ld.param.u32 	%r2, [_Z10fillKernelPffi_param_2];
	mov.u32 	%r3, %ctaid.x;
	mov.u32 	%r4, %ntid.x;
	mov.u32 	%r5, %tid.x;
	mad.lo.s32 	%r1, %r3, %r4, %r5;
	setp.ge.s32 	%p1, %r1, %r2;
	@%p1 bra 	$L__BB1_2;
	cvta.to.global.u64 	%rd2, %rd1;
	mul.wide.s32 	%rd3, %r1, 4;
	add.s64 	%rd4, %rd2, %rd3;
	st.global.f32 	[%rd4], %f1;
$L__BB1_2:
	ret;

}
	// .globl	_Z18dummyComputeKernelPfii
.visible .entry _Z18dummyComputeKernelPfii(
	.param .u64 .ptr .align 1 _Z18dummyComputeKernelPfii_param_0,
	.param .u32 _Z18dummyComputeKernelPfii_param_1,
	.param .u32 _Z18dummyComputeKernelPfii_param_2
)
{
	.reg .pred 	%p<7>;
	.reg .b32 	%r<17>;
	.reg .b32 	%f<18>;
	.reg .b64 	%rd<5>;

	ld.param.u64 	%rd2, [_Z18dummyComputeKernelPfii_param_0];
	ld.param.u32 	%r9, [_Z18dummyComputeKernelPfii_param_1];
	ld.param.u32 	%r10, [_Z18dummyComputeKernelPfii_param_2];
	mov.u32 	%r11, %ctaid.x;
	mov.u32 	%r12, %ntid.x;
	mov.u32 	%r13, %tid.x;
	mad.lo.s32 	%r1, %r11, %r12, %r13;
	setp.ge.s32 	%p1, %r1, %r10;
	@%p1 bra 	$L__BB2_9;
	cvta.to.global.u64 	%rd3, %rd2;
	mul.wide.s32 	%rd4, %r1, 4;
	add.s64 	%rd1, %rd3, %rd4;
	ld.global.f32 	%f17, [%rd1];
	setp.lt.s32 	%p2, %r9, 1;
	@%p2 bra 	$L__BB2_8;
	and.b32  	%r2, %r9, 3;
	setp.lt.u32 	%p3, %r9, 4;
	@%p3 bra 	$L__BB2_5;
	and.b32  	%r14, %r9, 2147483644;
	neg.s32 	%r15, %r14;
$L__BB2_4:
	fma.rn.f32 	%f10, %f17, %f17, 0f38D1B717;
	fma.rn.f32 	%f11, %f10, %f10, 0f38D1B717;
	fma.rn.f32 	%f12, %f11, %f11, 0f38D1B717;
	fma.rn.f32 	%f17, %f12, %f12, 0f38D1B717;
	add.s32 	%r15, %r15, 4;
	setp.ne.s32 	%p4, %r15, 0;
	@%p4 bra 	$L__BB2_4;
$L__BB2_5:
	setp.eq.s32 	%p5, %r2, 0;
	@%p5 bra 	$L__BB2_8;
	neg.s32 	%r16, %r2;
$L__BB2_7:
	.pragma "nounroll";
	fma.rn.f32 	%f17, %f17, %f17, 0f38D1B717;
	add.s32 	%r16, %r16, 1;
	setp.ne.s32 	%p6, %r16, 0;
	@%p6 bra 	$L__BB2_7;
$L__BB2_8:
	st.global.f32 	[%rd1], %f17;
$L__BB2_9:
	ret;

}


// ===== COMPILED SASS (sm_100) =====

	.target	sm_100

	.elftype	@"ET_EXEC"


//--------------------- .note.nv.tkinfo           --------------------------
	.section	.note.nv.tkinfo,"",@"SHT_NOTE"
	.sectionflags	@"SHF_NOTE_NV_TKINFO"
	.tkinfo
        /*0018*/ 	.word	0x00000002
        /*0030*/ 	.string	""
        /*0030*/ 	.string	"ptxas"
        /*0030*/ 	.string	"Cuda compilation tools, release 13.0, V13.0.88"
        /*0030*/ 	.string	"Build cuda_13.0.r13.0/compiler.36424714_0"
        /*0030*/ 	.string	"-arch sm_100 -m 64 "



//--------------------- .note.nv.cuinfo           --------------------------
	.section	.note.nv.cuinfo,"",@"SHT_NOTE"
	.sectionflags	@"SHF_NOTE_NV_CUINFO"
        /*0018*/ 	.short	0x0002
        /*001a*/ 	.short	0x0064
        /*001c*/ 	.short	0x0082
	.zero		2


//--------------------- .nv.info                  --------------------------
	.section	.nv.info,"",@"SHT_CUDA_INFO"
	.align	4


	//----- nvinfo : EIATTR_REGCOUNT
	.align		4
        /*0000*/ 	.byte	0x04, 0x2f
        /*0002*/ 	.short	(.L_1 - .L_0)
	.align		4
.L_0:
        /*0004*/ 	.word	index@(_Z21multiAccumulateKernelPfPKS_ii)
        /*0008*/ 	.word	0x00000020


	//----- nvinfo : EIATTR_FRAME_SIZE
	.align		4
.L_1:
        /*000c*/ 	.byte	0x04, 0x11
        /*000e*/ 	.short	(.L_3 - .L_2)
	.align		4
.L_2:
        /*0010*/ 	.word	index@(_Z21multiAccumulateKernelPfPKS_ii)
        /*0014*/ 	.word	0x00000000


	//----- nvinfo : EIATTR_REGCOUNT
	.align		4
.L_3:
        /*0018*/ 	.byte	0x04, 0x2f
        /*001a*/ 	.short	(.L_5 - .L_4)
	.align		4
.L_4:
        /*001c*/ 	.word	index@(_Z10fillKernelPffi)
        /*0020*/ 	.word	0x0000000a


	//----- nvinfo : EIATTR_FRAME_SIZE
	.align		4
.L_5:
        /*0024*/ 	.byte	0x04, 0x11
        /*0026*/ 	.short	(.L_7 - .L_6)
	.align		4
.L_6:
        /*0028*/ 	.word	index@(_Z10fillKernelPffi)
        /*002c*/ 	.word	0x00000000


	//----- nvinfo : EIATTR_REGCOUNT
	.align		4
.L_7:
        /*0030*/ 	.byte	0x04, 0x2f
        /*0032*/ 	.short	(.L_9 - .L_8)
	.align		4
.L_8:
        /*0034*/ 	.word	index@(_Z18dummyComputeKernelPfii)
        /*0038*/ 	.word	0x00000008


	//----- nvinfo : EIATTR_FRAME_SIZE
	.align		4
.L_9:
        /*003c*/ 	.byte	0x04, 0x11
        /*003e*/ 	.short	(.L_11 - .L_10)
	.align		4
.L_10:
        /*0040*/ 	.word	index@(_Z18dummyComputeKernelPfii)
        /*0044*/ 	.word	0x00000000


	//----- nvinfo : EIATTR_MIN_STACK_SIZE
	.align		4
.L_11:
        /*0048*/ 	.byte	0x04, 0x12
        /*004a*/ 	.short	(.L_13 - .L_12)
	.align		4
.L_12:
        /*004c*/ 	.word	index@(_Z18dummyComputeKernelPfii)
        /*0050*/ 	.word	0x00000000


	//----- nvinfo : EIATTR_MIN_STACK_SIZE
	.align		4
.L_13:
        /*0054*/ 	.byte	0x04, 0x12
        /*0056*/ 	.short	(.L_15 - .L_14)
	.align		4
.L_14:
        /*0058*/ 	.word	index@(_Z10fillKernelPffi)
        /*005c*/ 	.word	0x00000000


	//----- nvinfo : EIATTR_MIN_STACK_SIZE
	.align		4
.L_15:
        /*0060*/ 	.byte	0x04, 0x12
        /*0062*/ 	.short	(.L_17 - .L_16)
	.align		4
.L_16:
        /*0064*/ 	.word	index@(_Z21multiAccumulateKernelPfPKS_ii)
        /*0068*/ 	.word	0x00000000
.L_17:


//--------------------- .nv.compat                --------------------------
	.section	.nv.compat,"",@"SHT_CUDA_COMPAT_INFO"
	.align	4
        /*0000*/ 	.byte	0x02, 0x09, 0x00, 0x00, 0x02, 0x02, 0x01, 0x00, 0x02, 0x05, 0x05, 0x00, 0x03, 0x07, 0x01, 0x01
        /*0010*/ 	.byte	0x02, 0x03, 0x00, 0x00, 0x02, 0x06, 0x01, 0x00, 0x04, 0x0b, 0x08, 0x00, 0x09, 0x00, 0x00, 0x00
        /*0020*/ 	.byte	0x00, 0x00, 0x00, 0x00


//--------------------- .nv.info._Z18dummyComputeKernelPfii --------------------------
	.section	.nv.info._Z18dummyComputeKernelPfii,"",@"SHT_CUDA_INFO"
	.sectionflags	@""
	.align	4


	//----- nvinfo : EIATTR_CUDA_API_VERSION
	.align		4
        /*0000*/ 	.byte	0x04, 0x37
        /*0002*/ 	.short	(.L_19 - .L_18)
.L_18:
        /*0004*/ 	.word	0x00000082


	//----- nvinfo : EIATTR_KPARAM_INFO
	.align		4
.L_19:
        /*0008*/ 	.byte	0x04, 0x17
        /*000a*/ 	.short	(.L_21 - .L_20)
.L_20:
        /*000c*/ 	.word	0x00000000
        /*0010*/ 	.short	0x0002
        /*0012*/ 	.short	0x000c
        /*0014*/ 	.byte	0x00, 0xf0, 0x11, 0x00


	//----- nvinfo : EIATTR_KPARAM_INFO
	.align		4
.L_21:
        /*0018*/ 	.byte	0x04, 0x17
        /*001a*/ 	.short	(.L_23 - .L_22)
.L_22:
        /*001c*/ 	.word	0x00000000
        /*0020*/ 	.short	0x0001
        /*0022*/ 	.short	0x0008
        /*0024*/ 	.byte	0x00, 0xf0, 0x11, 0x00


	//----- nvinfo : EIATTR_KPARAM_INFO
	.align		4
.L_23:
        /*0028*/ 	.byte	0x04, 0x17
        /*002a*/ 	.short	(.L_25 - .L_24)
.L_24:
        /*002c*/ 	.word	0x00000000
        /*0030*/ 	.short	0x0000
        /*0032*/ 	.short	0x0000
        /*0034*/ 	.byte	0x00, 0xf5, 0x21, 0x00


	//----- nvinfo : EIATTR_SPARSE_MMA_MASK
	.align		4
.L_25:
        /*0038*/ 	.byte	0x03, 0x50
        /*003a*/ 	.short	0x0000


	//----- nvinfo : EIATTR_MAXREG_COUNT
	.align		4
        /*003c*/ 	.byte	0x03, 0x1b
        /*003e*/ 	.short	0x00ff


	//----- nvinfo : EIATTR_MERCURY_ISA_VERSION
	.align		4
        /*0040*/ 	.byte	0x03, 0x5f
        /*0042*/ 	.short	0x0101


	//----- nvinfo : EIATTR_VRC_CTA_INIT_COUNT
	.align		4
        /*0044*/ 	.byte	0x02, 0x4a
	.zero		1
	.zero		1


	//----- nvinfo : EIATTR_EXIT_INSTR_OFFSETS
	.align		4
        /*0048*/ 	.byte	0x04, 0x1c
        /*004a*/ 	.short	(.L_27 - .L_26)


	//   ....[0]....
.L_26:
        /*004c*/ 	.word	0x00000070


	//   ....[1]....
        /*0050*/ 	.word	0x000004c0


	//----- nvinfo : EIATTR_CBANK_PARAM_SIZE
	.align		4
.L_27:
        /*0054*/ 	.byte	0x03, 0x19
        /*0056*/ 	.short	0x0010


	//----- nvinfo : EIATTR_PARAM_CBANK
	.align		4
        /*0058*/ 	.byte	0x04, 0x0a
        /*005a*/ 	.short	(.L_29 - .L_28)
	.align		4
.L_28:
        /*005c*/ 	.word	index@(.nv.constant0._Z18dummyComputeKernelPfii)
        /*0060*/ 	.short	0x0380
        /*0062*/ 	.short	0x0010


	//----- nvinfo : EIATTR_SW_WAR
	.align		4
.L_29:
        /*0064*/ 	.byte	0x04, 0x36
        /*0066*/ 	.short	(.L_31 - .L_30)
.L_30:
        /*0068*/ 	.word	0x00000008
.L_31:


//--------------------- .nv.info._Z10fillKernelPffi --------------------------
	.section	.nv.info._Z10fillKernelPffi,"",@"SHT_CUDA_INFO"
	.sectionflags	@""
	.align	4


	//----- nvinfo : EIATTR_CUDA_API_VERSION
	.align		4
        /*0000*/ 	.byte	0x04, 0x37
        /*0002*/ 	.short	(.L_33 - .L_32)
.L_32:
        /*0004*/ 	.word	0x00000082


	//----- nvinfo : EIATTR_KPARAM_INFO
	.align		4
.L_33:
        /*0008*/ 	.byte	0x04, 0x17
        /*000a*/ 	.short	(.L_35 - .L_34)
.L_34:
        /*000c*/ 	.word	0x00000000
        /*0010*/ 	.short	0x0002
        /*0012*/ 	.short	0x000c
        /*0014*/ 	.byte	0x00, 0xf0, 0x11, 0x00


	//----- nvinfo : EIATTR_KPARAM_INFO
	.align		4
.L_35:
        /*0018*/ 	.byte	0x04, 0x17
        /*001a*/ 	.short	(.L_37 - .L_36)
.L_36:
        /*001c*/ 	.word	0x00000000
        /*0020*/ 	.short	0x0001
        /*0022*/ 	.short	0x0008
        /*0024*/ 	.byte	0x00, 0xf0, 0x11, 0x00


	//----- nvinfo : EIATTR_KPARAM_INFO
	.align		4
.L_37:
        /*0028*/ 	.byte	0x04, 0x17
        /*002a*/ 	.short	(.L_39 - .L_38)
.L_38:
        /*002c*/ 	.word	0x00000000
        /*0030*/ 	.short	0x0000
        /*0032*/ 	.short	0x0000
        /*0034*/ 	.byte	0x00, 0xf5, 0x21, 0x00


	//----- nvinfo : EIATTR_SPARSE_MMA_MASK
	.align		4
.L_39:
        /*0038*/ 	.byte	0x03, 0x50
        /*003a*/ 	.short	0x0000


	//----- nvinfo : EIATTR_MAXREG_COUNT
	.align		4
        /*003c*/ 	.byte	0x03, 0x1b
        /*003e*/ 	.short	0x00ff


	//----- nvinfo : EIATTR_MERCURY_ISA_VERSION
	.align		4
        /*0040*/ 	.byte	0x03, 0x5f
        /*0042*/ 	.short	0x0101


	//----- nvinfo : EIATTR_VRC_CTA_INIT_COUNT
	.align		4
        /*0044*/ 	.byte	0x02, 0x4a
	.zero		1
	.zero		1


	//----- nvinfo : EIATTR_EXIT_INSTR_OFFSETS
	.align		4
        /*0048*/ 	.byte	0x04, 0x1c
        /*004a*/ 	.short	(.L_41 - .L_40)


	//   ....[0]....
.L_40:
        /*004c*/ 	.word	0x00000070


	//   ....[1]....
        /*0050*/ 	.word	0x000000d0


	//----- nvinfo : EIATTR_CBANK_PARAM_SIZE
	.align		4
.L_41:
        /*0054*/ 	.byte	0x03, 0x19
        /*0056*/ 	.short	0x0010


	//----- nvinfo : EIATTR_PARAM_CBANK
	.align		4
        /*0058*/ 	.byte	0x04, 0x0a
        /*005a*/ 	.short	(.L_43 - .L_42)
	.align		4
.L_42:
        /*005c*/ 	.word	index@(.nv.constant0._Z10fillKernelPffi)
        /*0060*/ 	.short	0x0380
        /*0062*/ 	.short	0x0010


	//----- nvinfo : EIATTR_SW_WAR
	.align		4
.L_43:
        /*0064*/ 	.byte	0x04, 0x36
        /*0066*/ 	.short	(.L_45 - .L_44)
.L_44:
        /*0068*/ 	.word	0x00000008
.L_45:


//--------------------- .nv.info._Z21multiAccumulateKernelPfPKS_ii --------------------------
	.section	.nv.info._Z21multiAccumulateKernelPfPKS_ii,"",@"SHT_CUDA_INFO"
	.sectionflags	@""
	.align	4


	//----- nvinfo : EIATTR_CUDA_API_VERSION
	.align		4
        /*0000*/ 	.byte	0x04, 0x37
        /*0002*/ 	.short	(.L_47 - .L_46)
.L_46:
        /*0004*/ 	.word	0x00000082


	//----- nvinfo : EIATTR_KPARAM_INFO
	.align		4
.L_47:
        /*0008*/ 	.byte	0x04, 0x17
        /*000a*/ 	.short	(.L_49 - .L_48)
.L_48:
        /*000c*/ 	.word	0x00000000
        /*0010*/ 	.short	0x0003
        /*0012*/ 	.short	0x0014
        /*0014*/ 	.byte	0x00, 0xf0, 0x11, 0x00


	//----- nvinfo : EIATTR_KPARAM_INFO
	.align		4
.L_49:
        /*0018*/ 	.byte	0x04, 0x17
        /*001a*/ 	.short	(.L_51 - .L_50)
.L_50:
        /*001c*/ 	.word	0x00000000
        /*0020*/ 	.short	0x0002
        /*0022*/ 	.short	0x0010
        /*0024*/ 	.byte	0x00, 0xf0, 0x11, 0x00


	//----- nvinfo : EIATTR_KPARAM_INFO
	.align		4
.L_51:
        /*0028*/ 	.byte	0x04, 0x17
        /*002a*/ 	.short	(.L_53 - .L_52)
.L_52:
        /*002c*/ 	.word	0x00000000
        /*0030*/ 	.short	0x0001
        /*0032*/ 	.short	0x0008
        /*0034*/ 	.byte	0x00, 0xf5, 0x21, 0x00


	//----- nvinfo : EIATTR_KPARAM_INFO
	.align		4
.L_53:
        /*0038*/ 	.byte	0x04, 0x17
        /*003a*/ 	.short	(.L_55 - .L_54)
.L_54:
        /*003c*/ 	.word	0x00000000
        /*0040*/ 	.short	0x0000
        /*0042*/ 	.short	0x0000
        /*0044*/ 	.byte	0x00, 0xf5, 0x21, 0x00


	//----- nvinfo : EIATTR_SPARSE_MMA_MASK
	.align		4
.L_55:
        /*0048*/ 	.byte	0x03, 0x50
        /*004a*/ 	.short	0x0000


	//----- nvinfo : EIATTR_MAXREG_COUNT
	.align		4
        /*004c*/ 	.byte	0x03, 0x1b
        /*004e*/ 	.short	0x00ff


	//----- nvinfo : EIATTR_MERCURY_ISA_VERSION
	.align		4
        /*0050*/ 	.byte	0x03, 0x5f
        /*0052*/ 	.short	0x0101


	//----- nvinfo : EIATTR_VRC_CTA_INIT_COUNT
	.align		4
        /*0054*/ 	.byte	0x02, 0x4a
	.zero		1
	.zero		1


	//----- nvinfo : EIATTR_EXIT_INSTR_OFFSETS
	.align		4
        /*0058*/ 	.byte	0x04, 0x1c
        /*005a*/ 	.short	(.L_57 - .L_56)


	//   ....[0]....
.L_56:
        /*005c*/ 	.word	0x00000070


	//   ....[1]....
        /*0060*/ 	.word	0x00000b40


	//----- nvinfo : EIATTR_CBANK_PARAM_SIZE
	.align		4
.L_57:
        /*0064*/ 	.byte	0x03, 0x19
        /*0066*/ 	.short	0x0018


	//----- nvinfo : EIATTR_PARAM_CBANK
	.align		4
        /*0068*/ 	.byte	0x04, 0x0a
        /*006a*/ 	.short	(.L_59 - .L_58)
	.align		4
.L_58:
        /*006c*/ 	.word	index@(.nv.constant0._Z21multiAccumulateKernelPfPKS_ii)
        /*0070*/ 	.short	0x0380
        /*0072*/ 	.short	0x0018


	//----- nvinfo : EIATTR_SW_WAR
	.align		4
.L_59:
        /*0074*/ 	.byte	0x04, 0x36
        /*0076*/ 	.short	(.L_61 - .L_60)
.L_60:
        /*0078*/ 	.word	0x00000008
.L_61:


//--------------------- .nv.callgraph             --------------------------
	.section	.nv.callgraph,"",@"SHT_CUDA_CALLGRAPH"
	.align	4
	.sectionentsize	8
	.align		4
        /*0000*/ 	.word	0x00000000
	.align		4
        /*0004*/ 	.word	0xffffffff
	.align		4
        /*0008*/ 	.word	0x00000000
	.align		4
        /*000c*/ 	.word	0xfffffffe
	.align		4
        /*0010*/ 	.word	0x00000000
	.align		4
        /*0014*/ 	.word	0xfffffffd
	.align		4
        /*0018*/ 	.word	0x00000000
	.align		4
        /*001c*/ 	.word	0xfffffffc


//--------------------- .text._Z18dummyComputeKernelPfii --------------------------
	.section	.text._Z18dummyComputeKernelPfii,"ax",@progbits
	.align	128
        .global         _Z18dummyComputeKernelPfii
        .type           _Z18dummyComputeKernelPfii,@function
        .size           _Z18dummyComputeKernelPfii,(.L_x_16 - _Z18dummyComputeKernelPfii)
        .other          _Z18dummyComputeKernelPfii,@"STO_CUDA_ENTRY STV_DEFAULT"
_Z18dummyComputeKernelPfii:
.text._Z18dummyComputeKernelPfii:
[----:B------:R-:W-:Y:S01]  /*0000*/  LDC R1, c[0x0][0x37c] ;  /* 0x0000df00ff017b82 */ /* 0x000fe20000000800 */
[----:B------:R-:W0:Y:S07]  /*0010*/  S2R R0, SR_TID.X ;  /* 0x0000000000007919 */ /* 0x000e2e0000002100 */
[----:B------:R-:W0:Y:S01]  /*0020*/  S2UR UR4, SR_CTAID.X ;  /* 0x00000000000479c3 */ /* 0x000e220000002500 */
[----:B------:R-:W1:Y:S07]  /*0030*/  LDCU UR5, c[0x0][0x38c] ;  /* 0x00007180ff0577ac */ /* 0x000e6e0008000800 */
[----:B------:R-:W0:Y:S02]  /*0040*/  LDC R5, c[0x0][0x360] ;  /* 0x0000d800ff057b82 */ /* 0x000e240000000800 */
[----:B0-----:R-:W-:-:S05]  /*0050*/  IMAD R5, R5, UR4, R0 ;  /* 0x0000000405057c24 */ /* 0x001fca000f8e0200 */
[----:B-1----:R-:W-:-:S13]  /*0060*/  ISETP.GE.AND P0, PT, R5, UR5, PT ;  /* 0x0000000505007c0c */ /* 0x002fda000bf06270 */
[----:B------:R-:W-:Y:S05]  /*0070*/  @P0 EXIT ;  /* 0x000000000000094d */ /* 0x000fea0003800000 */
[----:B------:R-:W0:Y:S01]  /*0080*/  LDC.64 R2, c[0x0][0x380] ;  /* 0x0000e000ff027b82 */ /* 0x000e220000000a00 */
[----:B------:R-:W1:Y:S01]  /*0090*/  LDCU.64 UR6, c[0x0][0x358] ;  /* 0x00006b00ff0677ac */ /* 0x000e620008000a00 */
[----:B------:R-:W2:Y:S01]  /*00a0*/  LDCU UR5, c[0x0][0x388] ;  /* 0x00007100ff0577ac */ /* 0x000ea20008000800 */
[----:B0-----:R-:W-:-:S05]  /*00b0*/  IMAD.WIDE R2, R5, 0x4, R2 ;  /* 0x0000000405027825 */ /* 0x001fca00078e0202 */
[----:B-1----:R0:W5:Y:S01]  /*00c0*/  LDG.E R5, desc[UR6][R2.64] ;  /* 0x0000000602057981 */ /* 0x002162000c1e1900 */
[----:B--2---:R-:W-:-:S09]  /*00d0*/  UISETP.GE.AND UP0, UPT, UR5, 0x1, UPT ;  /* 0x000000010500788c */ /* 0x004fd2000bf06270 */
[----:B0-----:R-:W-:Y:S05]  /*00e0*/  BRA.U !UP0, `(.L_x_0) ;  /* 0x0000000108f07547 */ /* 0x001fea000b800000 */
[----:B------:R-:W-:Y:S02]  /*00f0*/  UISETP.GE.U32.AND UP0, UPT, UR5, 0x4, UPT ;  /* 0x000000040500788c */ /* 0x000fe4000bf06070 */
[----:B------:R-:W-:-:S07]  /*0100*/  ULOP3.LUT UR4, UR5, 0x3, URZ, 0xc0, !UPT ;  /* 0x0000000305047892 */ /* 0x000fce000f8ec0ff */
[----:B------:R-:W-:Y:S05]  /*0110*/  BRA.U !UP0, `(.L_x_1) ;  /* 0x0000000108c87547 */ /* 0x000fea000b800000 */
[----:B------:R-:W-:-:S04]  /*0120*/  ULOP3.LUT UR5, UR5, 0x7ffffffc, URZ, 0xc0, !UPT ;  /* 0x7ffffffc05057892 */ /* 0x000fc8000f8ec0ff */
[----:B------:R-:W-:-:S04]  /*0130*/  UIADD3 UR5, UPT, UPT, -UR5, URZ, URZ ;  /* 0x000000ff05057290 */ /* 0x000fc8000fffe1ff */
[----:B------:R-:W-:-:S09]  /*0140*/  UISETP.GE.AND UP0, UPT, UR5, URZ, UPT ;  /* 0x000000ff0500728c */ /* 0x000fd2000bf06270 */
[----:B------:R-:W-:Y:S05]  /*0150*/  BRA.U UP0, `(.L_x_2) ;  /* 0x00000001009c7547 */ /* 0x000fea000b800000 */
[----:B------:R-:W-:Y:S02]  /*0160*/  UIADD3 UR8, UPT, UPT, -UR5, URZ, URZ ;  /* 0x000000ff05087290 */ /* 0x000fe4000fffe1ff */
[----:B------:R-:W-:Y:S02]  /*0170*/  UPLOP3.LUT UP0, UPT, UPT, UPT, UPT, 0x80, 0x8 ;  /* 0x000000000008789c */ /* 0x000fe40003f0f070 */
[----:B------:R-:W-:-:S09]  /*0180*/  UISETP.GT.AND UP1, UPT, UR8, 0xc, UPT ;  /* 0x0000000c0800788c */ /* 0x000fd2000bf24270 */
[----:B------:R-:W-:Y:S05]  /*0190*/  BRA.U !UP1, `(.L_x_3) ;  /* 0x0000000109507547 */ /* 0x000fea000b800000 */
[----:B------:R-:W-:-:S11]  /*01a0*/  UPLOP3.LUT UP0, UPT, UPT, UPT, UPT, 0x40, 0x4 ;  /* 0x000000000004789c */ /* 0x000fd60003f0e870 */
.L_x_4:
[----:B-----5:R-:W-:Y:S01]  /*01b0*/  FFMA R5, R5, R5, 9.9999997473787516356e-05 ;  /* 0x38d1b71705057423 */ /* 0x020fe20000000005 */
[----:B------:R-:W-:-:S03]  /*01c0*/  UIADD3 UR5, UPT, UPT, UR5, 0x10, URZ ;  /* 0x0000001005057890 */ /* 0x000fc6000fffe0ff */
[----:B------:R-:W-:Y:S01]  /*01d0*/  FFMA R5, R5, R5, 9.9999997473787516356e-05 ;  /* 0x38d1b71705057423 */ /* 0x000fe20000000005 */
[----:B------:R-:W-:-:S03]  /*01e0*/  UISETP.GE.AND UP1, UPT, UR5, -0xc, UPT ;  /* 0xfffffff40500788c */ /* 0x000fc6000bf26270 */
[----:B------:R-:W-:-:S04]  /*01f0*/  FFMA R5, R5, R5, 9.9999997473787516356e-05 ;  /* 0x38d1b71705057423 */ /* 0x000fc80000000005 */
        /* <DEDUP_REMOVED lines=12> */
[----:B------:R-:W-:Y:S01]  /*02c0*/  FFMA R5, R5, R5, 9.9999997473787516356e-05 ;  /* 0x38d1b71705057423 */ /* 0x000fe20000000005 */
[----:B------:R-:W-:Y:S06]  /*02d0*/  BRA.U !UP1, `(.L_x_4) ;  /* 0xfffffffd09b47547 */ /* 0x000fec000b83ffff */
.L_x_3:
[----:B------:R-:W-:-:S04]  /*02e0*/  UIADD3 UR8, UPT, UPT, -UR5, URZ, URZ ;  /* 0x000000ff05087290 */ /* 0x000fc8000fffe1ff */
[----:B------:R-:W-:-:S09]  /*02f0*/  UISETP.GT.AND UP1, UPT, UR8, 0x4, UPT ;  /* 0x000000040800788c */ /* 0x000fd2000bf24270 */
[----:B------:R-:W-:Y:S05]  /*0300*/  BRA.U !UP1, `(.L_x_5) ;  /* 0x0000000109287547 */ /* 0x000fea000b800000 */
[----:B-----5:R-:W-:Y:S01]  /*0310*/  FFMA R5, R5, R5, 9.9999997473787516356e-05 ;  /* 0x38d1b71705057423 */ /* 0x020fe20000000005 */
[----:B------:R-:W-:Y:S02]  /*0320*/  UPLOP3.LUT UP0, UPT, UPT, UPT, UPT, 0x40, 0x4 ;  /* 0x000000000004789c */ /* 0x000fe40003f0e870 */
[----:B------:R-:W-:Y:S01]  /*0330*/  UIADD3 UR5, UPT, UPT, UR5, 0x8, URZ ;  /* 0x0000000805057890 */ /* 0x000fe2000fffe0ff */
[----:B------:R-:W-:-:S04]  /*0340*/  FFMA R5, R5, R5, 9.9999997473787516356e-05 ;  /* 0x38d1b71705057423 */ /* 0x000fc80000000005 */
[----:B------:R-:W-:-:S04]  /*0350*/  FFMA R5, R5, R5, 9.9999997473787516356e-05 ;  /* 0x38d1b71705057423 */ /* 0x000fc80000000005 */
[----:B------:R-:W-:-:S04]  /*0360*/  FFMA R5, R5, R5, 9.9999997473787516356e-05 ;  /* 0x38d1b71705057423 */ /* 0x000fc80000000005 */
[----:B------:R-:W-:-:S04]  /*0370*/  FFMA R5, R5, R5, 9.9999997473787516356e-05 ;  /* 0x38d1b71705057423 */ /* 0x000fc80000000005 */
[----:B------:R-:W-:-:S04]  /*0380*/  FFMA R5, R5, R5, 9.9999997473787516356e-05 ;  /* 0x38d1b71705057423 */ /* 0x000fc80000000005 */
[----:B------:R-:W-:-:S04]  /*0390*/  FFMA R5, R5, R5, 9.9999997473787516356e-05 ;  /* 0x38d1b71705057423 */ /* 0x000fc80000000005 */
[----:B------:R-:W-:-:S07]  /*03a0*/  FFMA R5, R5, R5, 9.9999997473787516356e-05 ;  /* 0x38d1b71705057423 */ /* 0x000fce0000000005 */
.L_x_5:
[----:B------:R-:W-:-:S09]  /*03b0*/  UISETP.NE.OR UP0, UPT, UR5, URZ, UP0 ;  /* 0x000000ff0500728c */ /* 0x000fd20008705670 */
[----:B------:R-:W-:Y:S05]  /*03c0*/  BRA.U !UP0, `(.L_x_1) ;  /* 0x00000001081c7547 */ /* 0x000fea000b800000 */
.L_x_2:
[----:B------:R-:W-:Y:S01]  /*03d0*/  UIADD3 UR5, UPT, UPT, UR5, 0x4, URZ ;  /* 0x0000000405057890 */ /* 0x000fe2000fffe0ff */
[----:B-----5:R-:W-:-:S03]  /*03e0*/  FFMA R5, R5, R5, 9.9999997473787516356e-05 ;  /* 0x38d1b71705057423 */ /* 0x020fc60000000005 */
[----:B------:R-:W-:Y:S01]  /*03f0*/  UISETP.NE.AND UP0, UPT, UR5, URZ, UPT ;  /* 0x000000ff0500728c */ /* 0x000fe2000bf05270 */
[----:B------:R-:W-:-:S04]  /*0400*/  FFMA R5, R5, R5, 9.9999997473787516356e-05 ;  /* 0x38d1b71705057423 */ /* 0x000fc80000000005 */
[----:B------:R-:W-:-:S04]  /*0410*/  FFMA R5, R5, R5, 9.9999997473787516356e-05 ;  /* 0x38d1b71705057423 */ /* 0x000fc80000000005 */
[----:B------:R-:W-:Y:S01]  /*0420*/  FFMA R5, R5, R5, 9.9999997473787516356e-05 ;  /* 0x38d1b71705057423 */ /* 0x000fe20000000005 */
[----:B------:R-:W-:Y:S06]  /*0430*/  BRA.U UP0, `(.L_x_2) ;  /* 0xfffffffd00e47547 */ /* 0x000fec000b83ffff */
.L_x_1:
[----:B------:R-:W-:-:S09]  /*0440*/  UISETP.NE.AND UP0, UPT, UR4, URZ, UPT ;  /* 0x000000ff0400728c */ /* 0x000fd2000bf05270 */
[----:B------:R-:W-:Y:S05]  /*0450*/  BRA.U !UP0, `(.L_x_0) ;  /* 0x0000000108147547 */ /* 0x000fea000b800000 */
[----:B------:R-:W-:-:S12]  /*0460*/  UIADD3 UR4, UPT, UPT, -UR4, URZ, URZ ;  /* 0x000000ff04047290 */ /* 0x000fd8000fffe1ff */
.L_x_6:
[----:B------:R-:W-:Y:S01]  /*0470*/  UIADD3 UR4, UPT, UPT, UR4, 0x1, URZ ;  /* 0x0000000104047890 */ /* 0x000fe2000fffe0ff */
[----:B-----5:R-:W-:-:S03]  /*0480*/  FFMA R5, R5, R5, 9.9999997473787516356e-05 ;  /* 0x38d1b71705057423 */ /* 0x020fc60000000005 */
[----:B------:R-:W-:-:S09]  /*0490*/  UISETP.NE.AND UP0, UPT, UR4, URZ, UPT ;  /* 0x000000ff0400728c */ /* 0x000fd2000bf05270 */
[----:B------:R-:W-:Y:S05]  /*04a0*/  BRA.U UP0, `(.L_x_6) ;  /* 0xfffffffd00f07547 */ /* 0x000fea000b83ffff */
.L_x_0:
[----:B-----5:R-:W-:Y:S01]  /*04b0*/  STG.E desc[UR6][R2.64], R5 ;  /* 0x0000000502007986 */ /* 0x020fe2000c101906 */
[----:B------:R-:W-:Y:S05]  /*04c0*/  EXIT ;  /* 0x000000000000794d */ /* 0x000fea0003800000 */
.L_x_7:
[----:B------:R-:W-:-:S00]  /*04d0*/  BRA `(.L_x_7) ;  /* 0xfffffffc00fc7947 */ /* 0x000fc0000383ffff */
[----:B------:R-:W-:-:S00]  /*04e0*/  NOP ;  /* 0x0000000000007918 */ /* 0x000fc00000000000 */
        /* <DEDUP_REMOVED lines=9> */
.L_x_16:


//--------------------- .text._Z10fillKernelPffi  --------------------------
	.section	.text._Z10fillKernelPffi,"ax",@progbits
	.align	128
        .global         _Z10fillKernelPffi
        .type           _Z10fillKernelPffi,@function
        .size           _Z10fillKernelPffi,(.L_x_17 - _Z10fillKernelPffi)
        .other          _Z10fillKernelPffi,@"STO_CUDA_ENTRY STV_DEFAULT"
_Z10fillKernelPffi:
.text._Z10fillKernelPffi:
        /* <DEDUP_REMOVED lines=9> */
[----:B------:R-:W1:Y:S07]  /*0090*/  LDCU.64 UR4, c[0x0][0x358] ;  /* 0x00006b00ff0477ac */ /* 0x000e6e0008000a00 */
[----:B------:R-:W1:Y:S01]  /*00a0*/  LDC R7, c[0x0][0x388] ;  /* 0x0000e200ff077b82 */ /* 0x000e620000000800 */
[----:B0-----:R-:W-:-:S05]  /*00b0*/  IMAD.WIDE R2, R5, 0x4, R2 ;  /* 0x0000000405027825 */ /* 0x001fca00078e0202 */
[----:B-1----:R-:W-:Y:S01]  /*00c0*/  STG.E desc[UR4][R2.64], R7 ;  /* 0x0000000702007986 */ /* 0x002fe2000c101904 */
[----:B------:R-:W-:Y:S05]  /*00d0*/  EXIT ;  /* 0x000000000000794d */ /* 0x000fea0003800000 */
.L_x_8:
        /* <DEDUP_REMOVED lines=10> */
.L_x_17:


//--------------------- .text._Z21multiAccumulateKernelPfPKS_ii --------------------------
	.section	.text._Z21multiAccumulateKernelPfPKS_ii,"ax",@progbits
	.align	128
        .global         _Z21multiAccumulateKernelPfPKS_ii
        .type           _Z21multiAccumulateKernelPfPKS_ii,@function
        .size           _Z21multiAccumulateKernelPfPKS_ii,(.L_x_18 - _Z21multiAccumulateKernelPfPKS_ii)
        .other          _Z21multiAccumulateKernelPfPKS_ii,@"STO_CUDA_ENTRY STV_DEFAULT"
_Z21multiAccumulateKernelPfPKS_ii:
.text._Z21multiAccumulateKernelPfPKS_ii:
        /* <DEDUP_REMOVED lines=8> */
[----:B------:R-:W0:Y:S01]  /*0080*/  LDCU UR6, c[0x0][0x390] ;  /* 0x00007200ff0677ac */ /* 0x000e220008000800 */
[----:B------:R-:W-:Y:S01]  /*0090*/  HFMA2 R2, -RZ, RZ, 0, 0 ;  /* 0x00000000ff027431 */ /* 0x000fe200000001ff */
[----:B------:R-:W1:Y:S01]  /*00a0*/  LDCU.64 UR10, c[0x0][0x358] ;  /* 0x00006b00ff0a77ac */ /* 0x000e620008000a00 */
[----:B0-----:R-:W-:-:S09]  /*00b0*/  UISETP.GE.AND UP0, UPT, UR6, 0x1, UPT ;  /* 0x000000010600788c */ /* 0x001fd2000bf06270 */
[----:B-1----:R-:W-:Y:S05]  /*00c0*/  BRA.U !UP0, `(.L_x_9) ;  /* 0x0000000908907547 */ /* 0x002fea000b800000 */
[----:B------:R-:W-:Y:S01]  /*00d0*/  UISETP.GE.U32.AND UP1, UPT, UR6, 0x10, UPT ;  /* 0x000000100600788c */ /* 0x000fe2000bf26070 */
[----:B------:R-:W-:Y:S01]  /*00e0*/  CS2R R2, SRZ ;  /* 0x0000000000027805 */ /* 0x000fe2000001ff00 */
[----:B------:R-:W-:-:S04]  /*00f0*/  ULOP3.LUT UR7, UR6, 0xf, URZ, 0xc0, !UPT ;  /* 0x0000000f06077892 */ /* 0x000fc8000f8ec0ff */
[----:B------:R-:W-:-:S03]  /*0100*/  UISETP.NE.AND UP0, UPT, UR7, URZ, UPT ;  /* 0x000000ff0700728c */ /* 0x000fc6000bf05270 */
[----:B------:R-:W-:Y:S08]  /*0110*/  BRA.U !UP1, `(.L_x_10) ;  /* 0x0000000509387547 */ /* 0x000ff0000b800000 */
[----:B------:R-:W0:Y:S01]  /*0120*/  LDCU.64 UR4, c[0x0][0x388] ;  /* 0x00007100ff0477ac */ /* 0x000e220008000a00 */
[----:B------:R-:W-:Y:S01]  /*0130*/  MOV R2, RZ ;  /* 0x000000ff00027202 */ /* 0x000fe20000000f00 */
[----:B------:R-:W-:-:S04]  /*0140*/  ULOP3.LUT UR8, UR6, 0x7ffffff0, URZ, 0xc0, !UPT ;  /* 0x7ffffff006087892 */ /* 0x000fc8000f8ec0ff */
[----:B------:R-:W-:Y:S02]  /*0150*/  UIADD3 UR9, UPT, UPT, -UR8, URZ, URZ ;  /* 0x000000ff08097290 */ /* 0x000fe4000fffe1ff */
[----:B------:R-:W-:Y:S01]  /*0160*/  MOV R3, UR8 ;  /* 0x0000000800037c02 */ /* 0x000fe20008000f00 */
[----:B0-----:R-:W-:-:S04]  /*0170*/  UIADD3 UR4, UP1, UPT, UR4, 0x40, URZ ;  /* 0x0000004004047890 */ /* 0x001fc8000ff3e0ff */
[----:B------:R-:W-:Y:S02]  /*0180*/  UIADD3.X UR5, UPT, UPT, URZ, UR5, URZ, UP1, !UPT ;  /* 0x00000005ff057290 */ /* 0x000fe40008ffe4ff */
[----:B------:R-:W-:-:S04]  /*0190*/  MOV R12, UR4 ;  /* 0x00000004000c7c02 */ /* 0x000fc80008000f00 */
[----:B------:R-:W-:-:S07]  /*01a0*/  MOV R13, UR5 ;  /* 0x00000005000d7c02 */ /* 0x000fce0008000f00 */
.L_x_11:
[----:B------:R-:W2:Y:S04]  /*01b0*/  LDG.E.64 R4, desc[UR10][R12.64+-0x40] ;  /* 0xffffc00a0c047981 */ /* 0x000ea8000c1e1b00 */
[----:B------:R-:W3:Y:S04]  /*01c0*/  LDG.E.64 R20, desc[UR10][R12.64+-0x38] ;  /* 0xffffc80a0c147981 */ /* 0x000ee8000c1e1b00 */
[----:B------:R-:W4:Y:S04]  /*01d0*/  LDG.E.64 R6, desc[UR10][R12.64+-0x30] ;  /* 0xffffd00a0c067981 */ /* 0x000f28000c1e1b00 */
[----:B------:R-:W5:Y:S04]  /*01e0*/  LDG.E.64 R16, desc[UR10][R12.64+-0x28] ;  /* 0xffffd80a0c107981 */ /* 0x000f68000c1e1b00 */
[----:B------:R-:W5:Y:S04]  /*01f0*/  LDG.E.64 R8, desc[UR10][R12.64+-0x20] ;  /* 0xffffe00a0c087981 */ /* 0x000f68000c1e1b00 */
[----:B------:R-:W5:Y:S04]  /*0200*/  LDG.E.64 R14, desc[UR10][R12.64+-0x18] ;  /* 0xffffe80a0c0e7981 */ /* 0x000f68000c1e1b00 */
[----:B------:R-:W5:Y:S04]  /*0210*/  LDG.E.64 R22, desc[UR10][R12.64+-0x10] ;  /* 0xfffff00a0c167981 */ /* 0x000f68000c1e1b00 */
[----:B------:R-:W5:Y:S04]  /*0220*/  LDG.E.64 R10, desc[UR10][R12.64+-0x8] ;  /* 0xfffff80a0c0a7981 */ /* 0x000f68000c1e1b00 */
[----:B------:R-:W5:Y:S04]  /*0230*/  LDG.E.64 R24, desc[UR10][R12.64] ;  /* 0x0000000a0c187981 */ /* 0x000f68000c1e1b00 */
[----:B------:R-:W5:Y:S04]  /*0240*/  LDG.E.64 R28, desc[UR10][R12.64+0x8] ;  /* 0x0000080a0c1c7981 */ /* 0x000f68000c1e1b00 */
[----:B------:R-:W5:Y:S01]  /*0250*/  LDG.E.64 R26, desc[UR10][R12.64+0x10] ;  /* 0x0000100a0c1a7981 */ /* 0x000f62000c1e1b00 */
[----:B--2---:R-:W-:-:S04]  /*0260*/  IMAD.WIDE R18, R0, 0x4, R4 ;  /* 0x0000000400127825 */ /* 0x004fc800078e0204 */
[C---:B---3--:R-:W-:Y:S01]  /*0270*/  IMAD.WIDE R20, R0.reuse, 0x4, R20 ;  /* 0x0000000400147825 */ /* 0x048fe200078e0214 */
[----:B------:R0:W2:Y:S03]  /*0280*/  LDG.E R5, desc[UR10][R18.64] ;  /* 0x0000000a12057981 */ /* 0x0000a6000c1e1900 */
[C---:B----4-:R-:W-:Y:S01]  /*0290*/  IMAD.WIDE R6, R0.reuse, 0x4, R6 ;  /* 0x0000000400067825 */ /* 0x050fe200078e0206 */
[----:B------:R1:W3:Y:S03]  /*02a0*/  LDG.E R4, desc[UR10][R20.64] ;  /* 0x0000000a14047981 */ /* 0x0002e6000c1e1900 */
[C---:B-----5:R-:W-:Y:S02]  /*02b0*/  IMAD.WIDE R16, R0.reuse, 0x4, R16 ;  /* 0x0000000400107825 */ /* 0x060fe400078e0210 */
[----:B------:R-:W4:Y:S04]  /*02c0*/  LDG.E R6, desc[UR10][R6.64] ;  /* 0x0000000a06067981 */ /* 0x000f28000c1e1900 */
[----:B------:R-:W0:Y:S01]  /*02d0*/  LDG.E.64 R18, desc[UR10][R12.64+0x18] ;  /* 0x0000180a0c127981 */ /* 0x000e22000c1e1b00 */
[----:B------:R-:W-:-:S03]  /*02e0*/  IMAD.WIDE R8, R0, 0x4, R8 ;  /* 0x0000000400087825 */ /* 0x000fc600078e0208 */
[----:B------:R-:W1:Y:S01]  /*02f0*/  LDG.E.64 R20, desc[UR10][R12.64+0x20] ;  /* 0x0000200a0c147981 */ /* 0x000e62000c1e1b00 */
[----:B------:R-:W-:-:S03]  /*0300*/  IMAD.WIDE R14, R0, 0x4, R14 ;  /* 0x00000004000e7825 */ /* 0x000fc600078e020e */
[----:B------:R5:W4:Y:S01]  /*0310*/  LDG.E R7, desc[UR10][R16.64] ;  /* 0x0000000a10077981 */ /* 0x000b22000c1e1900 */
[----:B------:R-:W-:-:S03]  /*0320*/  IMAD.WIDE R22, R0, 0x4, R22 ;  /* 0x0000000400167825 */ /* 0x000fc600078e0216 */
[----:B------:R-:W4:Y:S01]  /*0330*/  LDG.E R9, desc[UR10][R8.64] ;  /* 0x0000000a08097981 */ /* 0x000f22000c1e1900 */
[----:B------:R-:W-:-:S03]  /*0340*/  IMAD.WIDE R10, R0, 0x4, R10 ;  /* 0x00000004000a7825 */ /* 0x000fc600078e020a */
[----:B------:R-:W4:Y:S04]  /*0350*/  LDG.E R22, desc[UR10][R22.64] ;  /* 0x0000000a16167981 */ /* 0x000f28000c1e1900 */
[----:B------:R-:W5:Y:S04]  /*0360*/  LDG.E.64 R16, desc[UR10][R12.64+0x28] ;  /* 0x0000280a0c107981 */ /* 0x000f68000c1e1b00 */
[----:B------:R5:W4:Y:S04]  /*0370*/  LDG.E R8, desc[UR10][R14.64] ;  /* 0x0000000a0e087981 */ /* 0x000b28000c1e1900 */
[----:B------:R5:W4:Y:S04]  /*0380*/  LDG.E R23, desc[UR10][R10.64] ;  /* 0x0000000a0a177981 */ /* 0x000b28000c1e1900 */
[----:B------:R-:W2:Y:S04]  /*0390*/  LDG.E.64 R14, desc[UR10][R12.64+0x30] ;  /* 0x0000300a0c0e7981 */ /* 0x000ea8000c1e1b00 */
[----:B------:R-:W3:Y:S01]  /*03a0*/  LDG.E.64 R10, desc[UR10][R12.64+0x38] ;  /* 0x0000380a0c0a7981 */ /* 0x000ee2000c1e1b00 */
[----:B------:R-:W-:-:S04]  /*03b0*/  IMAD.WIDE R24, R0, 0x4, R24 ;  /* 0x0000000400187825 */ /* 0x000fc800078e0218 */
[C---:B------:R-:W-:Y:S02]  /*03c0*/  IMAD.WIDE R28, R0.reuse, 0x4, R28 ;  /* 0x00000004001c7825 */ /* 0x040fe400078e021c */
[----:B------:R-:W4:Y:S02]  /*03d0*/  LDG.E R24, desc[UR10][R24.64] ;  /* 0x0000000a18187981 */ /* 0x000f24000c1e1900 */
[----:B------:R-:W-:-:S06]  /*03e0*/  IMAD.WIDE R26, R0, 0x4, R26 ;  /* 0x00000004001a7825 */ /* 0x000fcc00078e021a */
[----:B------:R-:W4:Y:S04]  /*03f0*/  LDG.E R26, desc[UR10][R26.64] ;  /* 0x0000000a1a1a7981 */ /* 0x000f28000c1e1900 */
[----:B------:R-:W4:Y:S01]  /*0400*/  LDG.E R25, desc[UR10][R28.64] ;  /* 0x0000000a1c197981 */ /* 0x000f22000c1e1900 */
[----:B0-----:R-:W-:-:S04]  /*0410*/  IMAD.WIDE R18, R0, 0x4, R18 ;  /* 0x0000000400127825 */ /* 0x001fc800078e0212 */
[C---:B-1----:R-:W-:Y:S02]  /*0420*/  IMAD.WIDE R20, R0.reuse, 0x4, R20 ;  /* 0x0000000400147825 */ /* 0x042fe400078e0214 */
[----:B------:R-:W4:Y:S04]  /*0430*/  LDG.E R18, desc[UR10][R18.64] ;  /* 0x0000000a12127981 */ /* 0x000f28000c1e1900 */
[----:B------:R-:W4:Y:S01]  /*0440*/  LDG.E R20, desc[UR10][R20.64] ;  /* 0x0000000a14147981 */ /* 0x000f22000c1e1900 */
[----:B-----5:R-:W-:-:S06]  /*0450*/  IMAD.WIDE R16, R0, 0x4, R16 ;  /* 0x0000000400107825 */ /* 0x020fcc00078e0210 */
[----:B------:R-:W5:Y:S01]  /*0460*/  LDG.E R16, desc[UR10][R16.64] ;  /* 0x0000000a10107981 */ /* 0x000f62000c1e1900 */
[----:B--2---:R-:W-:-:S04]  /*0470*/  IMAD.WIDE R14, R0, 0x4, R14 ;  /* 0x00000004000e7825 */ /* 0x004fc800078e020e */
[----:B---3--:R-:W-:Y:S02]  /*0480*/  IMAD.WIDE R10, R0, 0x4, R10 ;  /* 0x00000004000a7825 */ /* 0x008fe400078e020a */
[----:B------:R-:W2:Y:S04]  /*0490*/  LDG.E R14, desc[UR10][R14.64] ;  /* 0x0000000a0e0e7981 */ /* 0x000ea8000c1e1900 */
[----:B------:R-:W3:Y:S01]  /*04a0*/  LDG.E R10, desc[UR10][R10.64] ;  /* 0x0000000a0a0a7981 */ /* 0x000ee2000c1e1900 */
[----:B------:R-:W-:-:S04]  /*04b0*/  FADD R5, R5, R2 ;  /* 0x0000000205057221 */ /* 0x000fc80000000000 */
[----:B------:R-:W-:-:S04]  /*04c0*/  FADD R5, R5, R4 ;  /* 0x0000000405057221 */ /* 0x000fc80000000000 */
[----:B----4-:R-:W-:-:S04]  /*04d0*/  FADD R6, R5, R6 ;  /* 0x0000000605067221 */ /* 0x010fc80000000000 */
[----:B------:R-:W-:-:S04]  /*04e0*/  FADD R6, R6, R7 ;  /* 0x0000000706067221 */ /* 0x000fc80000000000 */
[----:B------:R-:W-:-:S04]  /*04f0*/  FADD R9, R6, R9 ;  /* 0x0000000906097221 */ /* 0x000fc80000000000 */
[----:B------:R-:W-:-:S04]  /*0500*/  FADD R9, R9, R8 ;  /* 0x0000000809097221 */ /* 0x000fc80000000000 */
[----:B------:R-:W-:-:S04]  /*0510*/  FADD R22, R9, R22 ;  /* 0x0000001609167221 */ /* 0x000fc80000000000 */
[----:B------:R-:W-:-:S04]  /*0520*/  FADD R23, R22, R23 ;  /* 0x0000001716177221 */ /* 0x000fc80000000000 */
[----:B------:R-:W-:-:S04]  /*0530*/  FADD R24, R23, R24 ;  /* 0x0000001817187221 */ /* 0x000fc80000000000 */
[----:B------:R-:W-:-:S04]  /*0540*/  FADD R25, R24, R25 ;  /* 0x0000001918197221 */ /* 0x000fc80000000000 */
[----:B------:R-:W-:Y:S01]  /*0550*/  FADD R25, R25, R26 ;  /* 0x0000001a19197221 */ /* 0x000fe20000000000 */
[----:B------:R-:W-:-:S04]  /*0560*/  UIADD3 UR9, UPT, UPT, UR9, 0x10, URZ ;  /* 0x0000001009097890 */ /* 0x000fc8000fffe0ff */
[----:B------:R-:W-:Y:S01]  /*0570*/  UISETP.NE.AND UP1, UPT, UR9, URZ, UPT ;  /* 0x000000ff0900728c */ /* 0x000fe2000bf25270 */
[----:B------:R-:W-:-:S04]  /*0580*/  IADD3 R12, P0, PT, R12, 0x80, RZ ;  /* 0x000000800c0c7810 */ /* 0x000fc80007f1e0ff */
[----:B------:R-:W-:Y:S01]  /*0590*/  IADD3.X R13, PT, PT, RZ, R13, RZ, P0, !PT ;  /* 0x0000000dff0d7210 */ /* 0x000fe200007fe4ff */
[----:B------:R-:W-:-:S04]  /*05a0*/  FADD R25, R25, R18 ;  /* 0x0000001219197221 */ /* 0x000fc80000000000 */
[----:B------:R-:W-:-:S04]  /*05b0*/  FADD R25, R25, R20 ;  /* 0x0000001419197221 */ /* 0x000fc80000000000 */
[----:B-----5:R-:W-:-:S04]  /*05c0*/  FADD R25, R25, R16 ;  /* 0x0000001019197221 */ /* 0x020fc80000000000 */
[----:B--2---:R-:W-:-:S04]  /*05d0*/  FADD R25, R25, R14 ;  /* 0x0000000e19197221 */ /* 0x004fc80000000000 */
[----:B---3--:R-:W-:Y:S01]  /*05e0*/  FADD R2, R25, R10 ;  /* 0x0000000a19027221 */ /* 0x008fe20000000000 */
[----:B------:R-:W-:Y:S06]  /*05f0*/  BRA.U UP1, `(.L_x_11) ;  /* 0xfffffff901ec7547 */ /* 0x000fec000b83ffff */
.L_x_10:
[----:B------:R-:W-:Y:S05]  /*0600*/  BRA.U !UP0, `(.L_x_9) ;  /* 0x0000000508407547 */ /* 0x000fea000b800000 */
[----:B------:R-:W-:Y:S02]  /*0610*/  UISETP.GE.U32.AND UP0, UPT, UR7, 0x8, UPT ;  /* 0x000000080700788c */ /* 0x000fe4000bf06070 */
[----:B------:R-:W-:-:S04]  /*0620*/  ULOP3.LUT UR5, UR6, 0x7, URZ, 0xc0, !UPT ;  /* 0x0000000706057892 */ /* 0x000fc8000f8ec0ff */
[----:B------:R-:W-:-:S03]  /*0630*/  UISETP.NE.AND UP1, UPT, UR5, URZ, UPT ;  /* 0x000000ff0500728c */ /* 0x000fc6000bf25270 */
[----:B------:R-:W-:Y:S08]  /*0640*/  BRA.U !UP0, `(.L_x_12) ;  /* 0x00000001088c7547 */ /* 0x000ff0000b800000 */
[----:B------:R-:W0:Y:S02]  /*0650*/  LDC.64 R18, c[0x0][0x388] ;  /* 0x0000e200ff127b82 */ /* 0x000e240000000a00 */
[----:B0-----:R-:W-:-:S05]  /*0660*/  IMAD.WIDE.U32 R18, R3, 0x8, R18 ;  /* 0x0000000803127825 */ /* 0x001fca00078e0012 */
[----:B------:R-:W2:Y:S04]  /*0670*/  LDG.E.64 R16, desc[UR10][R18.64] ;  /* 0x0000000a12107981 */ /* 0x000ea8000c1e1b00 */
[----:B------:R-:W3:Y:S04]  /*0680*/  LDG.E.64 R20, desc[UR10][R18.64+0x8] ;  /* 0x0000080a12147981 */ /* 0x000ee8000c1e1b00 */
[----:B------:R-:W4:Y:S04]  /*0690*/  LDG.E.64 R14, desc[UR10][R18.64+0x10] ;  /* 0x0000100a120e7981 */ /* 0x000f28000c1e1b00 */
[----:B------:R-:W5:Y:S04]  /*06a0*/  LDG.E.64 R10, desc[UR10][R18.64+0x18] ;  /* 0x0000180a120a7981 */ /* 0x000f68000c1e1b00 */
[----:B------:R-:W5:Y:S04]  /*06b0*/  LDG.E.64 R8, desc[UR10][R18.64+0x20] ;  /* 0x0000200a12087981 */ /* 0x000f68000c1e1b00 */
[----:B------:R-:W5:Y:S04]  /*06c0*/  LDG.E.64 R6, desc[UR10][R18.64+0x28] ;  /* 0x0000280a12067981 */ /* 0x000f68000c1e1b00 */
[----:B------:R-:W5:Y:S04]  /*06d0*/  LDG.E.64 R4, desc[UR10][R18.64+0x30] ;  /* 0x0000300a12047981 */ /* 0x000f68000c1e1b00 */
[----:B------:R-:W5:Y:S01]  /*06e0*/  LDG.E.64 R12, desc[UR10][R18.64+0x38] ;  /* 0x0000380a120c7981 */ /* 0x000f62000c1e1b00 */
[----:B--2---:R-:W-:-:S04]  /*06f0*/  IMAD.WIDE R16, R0, 0x4, R16 ;  /* 0x0000000400107825 */ /* 0x004fc800078e0210 */
[C---:B---3--:R-:W-:Y:S02]  /*0700*/  IMAD.WIDE R20, R0.reuse, 0x4, R20 ;  /* 0x0000000400147825 */ /* 0x048fe400078e0214 */
[----:B------:R-:W2:Y:S02]  /*0710*/  LDG.E R17, desc[UR10][R16.64] ;  /* 0x0000000a10117981 */ /* 0x000ea4000c1e1900 */
[C---:B----4-:R-:W-:Y:S02]  /*0720*/  IMAD.WIDE R22, R0.reuse, 0x4, R14 ;  /* 0x0000000400167825 */ /* 0x050fe400078e020e */
[----:B------:R-:W3:Y:S02]  /*0730*/  LDG.E R14, desc[UR10][R20.64] ;  /* 0x0000000a140e7981 */ /* 0x000ee4000c1e1900 */
[C---:B-----5:R-:W-:Y:S02]  /*0740*/  IMAD.WIDE R24, R0.reuse, 0x4, R10 ;  /* 0x0000000400187825 */ /* 0x060fe400078e020a */
[----:B------:R-:W4:Y:S02]  /*0750*/  LDG.E R10, desc[UR10][R22.64] ;  /* 0x0000000a160a7981 */ /* 0x000f24000c1e1900 */
[----:B------:R-:W-:-:S02]  /*0760*/  IMAD.WIDE R8, R0, 0x4, R8 ;  /* 0x0000000400087825 */ /* 0x000fc400078e0208 */
[----:B------:R-:W5:Y:S02]  /*0770*/  LDG.E R25, desc[UR10][R24.64] ;  /* 0x0000000a18197981 */ /* 0x000f64000c1e1900 */
[C---:B------:R-:W-:Y:S02]  /*0780*/  IMAD.WIDE R6, R0.reuse, 0x4, R6 ;  /* 0x0000000400067825 */ /* 0x040fe400078e0206 */
[----:B------:R-:W5:Y:S02]  /*0790*/  LDG.E R9, desc[UR10][R8.64] ;  /* 0x0000000a08097981 */ /* 0x000f64000c1e1900 */
[C---:B------:R-:W-:Y:S02]  /*07a0*/  IMAD.WIDE R4, R0.reuse, 0x4, R4 ;  /* 0x0000000400047825 */ /* 0x040fe400078e0204 */
[----:B------:R-:W5:Y:S02]  /*07b0*/  LDG.E R7, desc[UR10][R6.64] ;  /* 0x0000000a06077981 */ /* 0x000f64000c1e1900 */
[----:B------:R-:W-:-:S02]  /*07c0*/  IMAD.WIDE R12, R0, 0x4, R12 ;  /* 0x00000004000c7825 */ /* 0x000fc400078e020c */
[----:B------:R-:W5:Y:S04]  /*07d0*/  LDG.E R5, desc[UR10][R4.64] ;  /* 0x0000000a04057981 */ /* 0x000f68000c1e1900 */
[----:B------:R-:W5:Y:S01]  /*07e0*/  LDG.E R13, desc[UR10][R12.64] ;  /* 0x0000000a0c0d7981 */ /* 0x000f62000c1e1900 */
[----:B------:R-:W-:Y:S01]  /*07f0*/  IADD3 R3, PT, PT, R3, 0x8, RZ ;  /* 0x0000000803037810 */ /* 0x000fe20007ffe0ff */
[----:B--2---:R-:W-:-:S04]  /*0800*/  FADD R17, R2, R17 ;  /* 0x0000001102117221 */ /* 0x004fc80000000000 */
[----:B---3--:R-:W-:-:S04]  /*0810*/  FADD R17, R17, R14 ;  /* 0x0000000e11117221 */ /* 0x008fc80000000000 */
[----:B----4-:R-:W-:-:S04]  /*0820*/  FADD R10, R17, R10 ;  /* 0x0000000a110a7221 */ /* 0x010fc80000000000 */
[----:B-----5:R-:W-:-:S04]  /*0830*/  FADD R10, R10, R25 ;  /* 0x000000190a0a7221 */ /* 0x020fc80000000000 */
[----:B------:R-:W-:-:S04]  /*0840*/  FADD R10, R10, R9 ;  /* 0x000000090a0a7221 */ /* 0x000fc80000000000 */
[----:B------:R-:W-:-:S04]  /*0850*/  FADD R10, R10, R7 ;  /* 0x000000070a0a7221 */ /* 0x000fc80000000000 */
[----:B------:R-:W-:-:S04]  /*0860*/  FADD R10, R10, R5 ;  /* 0x000000050a0a7221 */ /* 0x000fc80000000000 */
[----:B------:R-:W-:-:S07]  /*0870*/  FADD R2, R10, R13 ;  /* 0x0000000d0a027221 */ /* 0x000fce0000000000 */
.L_x_12:
        /* <DEDUP_REMOVED lines=10> */
[----:B------:R-:W5:Y:S01]  /*0920*/  LDG.E.64 R12, desc[UR10][R4.64+0x18] ;  /* 0x0000180a040c7981 */ /* 0x000f62000c1e1b00 */
[----:B--2---:R-:W-:-:S04]  /*0930*/  IMAD.WIDE R6, R0, 0x4, R6 ;  /* 0x0000000400067825 */ /* 0x004fc800078e0206 */
[C---:B---3--:R-:W-:Y:S02]  /*0940*/  IMAD.WIDE R8, R0.reuse, 0x4, R8 ;  /* 0x0000000400087825 */ /* 0x048fe400078e0208 */
[----:B------:R-:W2:Y:S02]  /*0950*/  LDG.E R7, desc[UR10][R6.64] ;  /* 0x0000000a06077981 */ /* 0x000ea4000c1e1900 */
[C---:B----4-:R-:W-:Y:S02]  /*0960*/  IMAD.WIDE R10, R0.reuse, 0x4, R10 ;  /* 0x00000004000a7825 */ /* 0x050fe400078e020a */
[----:B------:R-:W3:Y:S02]  /*0970*/  LDG.E R9, desc[UR10][R8.64] ;  /* 0x0000000a08097981 */ /* 0x000ee4000c1e1900 */
[----:B-----5:R-:W-:Y:S02]  /*0980*/  IMAD.WIDE R12, R0, 0x4, R12 ;  /* 0x00000004000c7825 */ /* 0x020fe400078e020c */
[----:B------:R-:W4:Y:S04]  /*0990*/  LDG.E R11, desc[UR10][R10.64] ;  /* 0x0000000a0a0b7981 */ /* 0x000f28000c1e1900 */
[----:B------:R-:W5:Y:S01]  /*09a0*/  LDG.E R13, desc[UR10][R12.64] ;  /* 0x0000000a0c0d7981 */ /* 0x000f62000c1e1900 */
[----:B------:R-:W-:Y:S01]  /*09b0*/  IADD3 R3, PT, PT, R3, 0x4, RZ ;  /* 0x0000000403037810 */ /* 0x000fe20007ffe0ff */
[----:B--2---:R-:W-:-:S04]  /*09c0*/  FADD R2, R2, R7 ;  /* 0x0000000702027221 */ /* 0x004fc80000000000 */
[----:B---3--:R-:W-:-:S04]  /*09d0*/  FADD R2, R2, R9 ;  /* 0x0000000902027221 */ /* 0x008fc80000000000 */
[----:B----4-:R-:W-:-:S04]  /*09e0*/  FADD R2, R2, R11 ;  /* 0x0000000b02027221 */ /* 0x010fc80000000000 */
[----:B-----5:R-:W-:-:S07]  /*09f0*/  FADD R2, R2, R13 ;  /* 0x0000000d02027221 */ /* 0x020fce0000000000 */
.L_x_13:
[----:B------:R-:W-:Y:S05]  /*0a00*/  BRA.U !UP1, `(.L_x_9) ;  /* 0x0000000109407547 */ /* 0x000fea000b800000 */
[----:B------:R-:W0:Y:S01]  /*0a10*/  LDC.64 R4, c[0x0][0x388] ;  /* 0x0000e200ff047b82 */ /* 0x000e220000000a00 */
[----:B------:R-:W-:Y:S01]  /*0a20*/  UIADD3 UR4, UPT, UPT, -UR4, URZ, URZ ;  /* 0x000000ff04047290 */ /* 0x000fe2000fffe1ff */
[----:B0-----:R-:W-:-:S03]  /*0a30*/  IMAD.WIDE.U32 R4, R3, 0x8, R4 ;  /* 0x0000000803047825 */ /* 0x001fc600078e0004 */
[----:B------:R-:W-:Y:S02]  /*0a40*/  MOV R3, R4 ;  /* 0x0000000400037202 */ /* 0x000fe40000000f00 */
[----:B------:R-:W-:-:S07]  /*0a50*/  MOV R8, R5 ;  /* 0x0000000500087202 */ /* 0x000fce0000000f00 */
.L_x_14:
[----:B------:R-:W-:Y:S02]  /*0a60*/  MOV R6, R3 ;  /* 0x0000000300067202 */ /* 0x000fe40000000f00 */
[----:B------:R-:W-:-:S05]  /*0a70*/  MOV R7, R8 ;  /* 0x0000000800077202 */ /* 0x000fca0000000f00 */
[----:B------:R-:W2:Y:S01]  /*0a80*/  LDG.E.64 R4, desc[UR10][R6.64] ;  /* 0x0000000a06047981 */ /* 0x000ea2000c1e1b00 */
[----:B------:R-:W-:-:S04]  /*0a90*/  UIADD3 UR4, UPT, UPT, UR4, 0x1, URZ ;  /* 0x0000000104047890 */ /* 0x000fc8000fffe0ff */
[----:B------:R-:W-:Y:S01]  /*0aa0*/  UISETP.NE.AND UP0, UPT, UR4, URZ, UPT ;  /* 0x000000ff0400728c */ /* 0x000fe2000bf05270 */
[----:B--2---:R-:W-:-:S06]  /*0ab0*/  IMAD.WIDE R4, R0, 0x4, R4 ;  /* 0x0000000400047825 */ /* 0x004fcc00078e0204 */
[----:B------:R-:W2:Y:S01]  /*0ac0*/  LDG.E R5, desc[UR10][R4.64] ;  /* 0x0000000a04057981 */ /* 0x000ea2000c1e1900 */
[----:B------:R-:W-:-:S04]  /*0ad0*/  IADD3 R3, P0, PT, R3, 0x8, RZ ;  /* 0x0000000803037810 */ /* 0x000fc80007f1e0ff */
[----:B------:R-:W-:Y:S01]  /*0ae0*/  IADD3.X R8, PT, PT, RZ, R8, RZ, P0, !PT ;  /* 0x00000008ff087210 */ /* 0x000fe200007fe4ff */
[----:B--2---:R-:W-:Y:S01]  /*0af0*/  FADD R2, R5, R2 ;  /* 0x0000000205027221 */ /* 0x004fe20000000000 */
[----:B------:R-:W-:Y:S07]  /*0b00*/  BRA.U UP0, `(.L_x_14) ;  /* 0xfffffffd00d47547 */ /* 0x000fee000b83ffff */
.L_x_9:
[----:B------:R-:W0:Y:S02]  /*0b10*/  LDC.64 R4, c[0x0][0x380] ;  /* 0x0000e000ff047b82 */ /* 0x000e240000000a00 */
[----:B0-----:R-:W-:-:S05]  /*0b20*/  IMAD.WIDE R4, R0, 0x4, R4 ;  /* 0x0000000400047825 */ /* 0x001fca00078e0204 */
[----:B------:R-:W-:Y:S01]  /*0b30*/  STG.E desc[UR10][R4.64], R2 ;  /* 0x0000000204007986 */ /* 0x000fe2000c10190a */
[----:B------:R-:W-:Y:S05]  /*0b40*/  EXIT ;  /* 0x000000000000794d */ /* 0x000fea0003800000 */
.L_x_15:
        /* <DEDUP_REMOVED lines=11> */
.L_x_18:


//--------------------- .nv.shared.reserved.0     --------------------------
	.section	.nv.shared.reserved.0,"aw",@nobits
	.weak		__nv_reservedSMEM_offset_0_alias
	.size		__nv_reservedSMEM_offset_0_alias, 0, 64
	.other		__nv_reservedSMEM_offset_0_alias,@"STO_CUDA_RESERVED_SHARED STV_DEFAULT"
__nv_reservedSMEM_offset_0_alias:
	.zero		0
	.zero		64


//--------------------- .nv.constant0._Z18dummyComputeKernelPfii --------------------------
	.section	.nv.constant0._Z18dummyComputeKernelPfii,"a",@progbits
	.sectionflags	@""
	.align	4
.nv.constant0._Z18dummyComputeKernelPfii:
	.zero		912


//--------------------- .nv.constant0._Z10fillKernelPffi --------------------------
	.section	.nv.constant0._Z10fillKernelPffi,"a",@progbits
	.sectionflags	@""
	.align	4
.nv.constant0._Z10fillKernelPffi:
	.zero		912


//--------------------- .nv.constant0._Z21multiAccumulateKernelPfPKS_ii --------------------------
	.section	.nv.constant0._Z21multiAccumulateKernelPfPKS_ii,"a",@progbits
	.sectionflags	@""
	.align	4
.nv.constant0._Z21multiAccumulateKernelPfPKS_ii:
	.zero		920


//--------------------- SYMBOLS --------------------------

	.type		.nv.reservedSmem.offset0,@object
	.size		.nv.reservedSmem.offset0,0x4
